//
// Generated by NVIDIA NVVM Compiler
//
// Compiler Build ID: CL-36424714
// Cuda compilation tools, release 13.0, V13.0.88
// Based on NVVM 20.0.0
//

.version 9.0
.target sm_100
.address_size 64

	// .globl	_Z7dkernelv
.extern .func  (.param .b32 func_retval0) vprintf
(
	.param .b64 vprintf_param_0,
	.param .b64 vprintf_param_1
)
;
.global .align 1 .b8 $str[26] = {72, 101, 108, 108, 111, 32, 87, 111, 114, 108, 100, 32, 102, 114, 111, 109, 32, 71, 80, 85, 33, 32, 37, 100, 10};

.visible .entry _Z7dkernelv()
{
	.local .align 8 .b8 	__local_depot0[8];
	.reg .b64 	%SP;
	.reg .b64 	%SPL;
	.reg .b32 	%r<4>;
	.reg .b64 	%rd<5>;

	mov.u64 	%SPL, __local_depot0;
	cvta.local.u64 	%SP, %SPL;
	add.u64 	%rd1, %SP, 0;
	add.u64 	%rd2, %SPL, 0;
	mov.u32 	%r1, %tid.x;
	st.local.u32 	[%rd2], %r1;
	mov.u64 	%rd3, $str;
	cvta.global.u64 	%rd4, %rd3;
	{ // callseq 0, 0
	.param .b64 param0;
	st.param.b64 	[param0], %rd4;
	.param .b64 param1;
	st.param.b64 	[param1], %rd1;
	.param .b32 retval0;
	call.uni (retval0), 
	vprintf, 
	(
	param0, 
	param1
	);
	ld.param.b32 	%r2, [retval0];
	} // callseq 0
	ret;

}


// ===== COMPILED SASS (sm_100) =====

	.target	sm_100

	.elftype	@"ET_EXEC"


//--------------------- .note.nv.tkinfo           --------------------------
	.section	.note.nv.tkinfo,"",@"SHT_NOTE"
	.sectionflags	@"SHF_NOTE_NV_TKINFO"
	.tkinfo
        /*0018*/ 	.word	0x00000002
        /*0030*/ 	.string	""
        /*0030*/ 	.string	"ptxas"
        /*0030*/ 	.string	"Cuda compilation tools, release 13.0, V13.0.88"
        /*0030*/ 	.string	"Build cuda_13.0.r13.0/compiler.36424714_0"
        /*0030*/ 	.string	"-arch sm_100 -m 64 "



//--------------------- .note.nv.cuinfo           --------------------------
	.section	.note.nv.cuinfo,"",@"SHT_NOTE"
	.sectionflags	@"SHF_NOTE_NV_CUINFO"
        /*0018*/ 	.short	0x0002
        /*001a*/ 	.short	0x0064
        /*001c*/ 	.short	0x0082
	.zero		2


//--------------------- .nv.info                  --------------------------
	.section	.nv.info,"",@"SHT_CUDA_INFO"
	.align	4


	//----- nvinfo : EIATTR_REGCOUNT
	.align		4
        /*0000*/ 	.byte	0x04, 0x2f
        /*0002*/ 	.short	(.L_2 - .L_1)
	.align		4
.L_1:
        /*0004*/ 	.word	index@(_Z7dkernelv)
        /*0008*/ 	.word	0x00000018


	//----- nvinfo : EIATTR_FRAME_SIZE
	.align		4
.L_2:
        /*000c*/ 	.byte	0x04, 0x11
        /*000e*/ 	.short	(.L_4 - .L_3)
	.align		4
.L_3:
        /*0010*/ 	.word	index@(_Z7dkernelv)
        /*0014*/ 	.word	0x00000008


	//----- nvinfo : EIATTR_MIN_STACK_SIZE
	.align		4
.L_4:
        /*0018*/ 	.byte	0x04, 0x12
        /*001a*/ 	.short	(.L_6 - .L_5)
	.align		4
.L_5:
        /*001c*/ 	.word	index@(_Z7dkernelv)
        /*0020*/ 	.word	0x00000008
.L_6:


//--------------------- .nv.compat                --------------------------
	.section	.nv.compat,"",@"SHT_CUDA_COMPAT_INFO"
	.align	4
        /*0000*/ 	.byte	0x02, 0x09, 0x00, 0x00, 0x02, 0x02, 0x01, 0x00, 0x02, 0x05, 0x05, 0x00, 0x03, 0x07, 0x01, 0x01
        /*0010*/ 	.byte	0x02, 0x03, 0x00, 0x00, 0x02, 0x06, 0x01, 0x00, 0x04, 0x0b, 0x08, 0x00, 0x09, 0x00, 0x00, 0x00
        /*0020*/ 	.byte	0x00, 0x00, 0x00, 0x00


//--------------------- .nv.info._Z7dkernelv      --------------------------
	.section	.nv.info._Z7dkernelv,"",@"SHT_CUDA_INFO"
	.sectionflags	@""
	.align	4


	//----- nvinfo : EIATTR_CUDA_API_VERSION
	.align		4
        /*0000*/ 	.byte	0x04, 0x37
        /*0002*/ 	.short	(.L_8 - .L_7)
.L_7:
        /*0004*/ 	.word	0x00000082


	//----- nvinfo : EIATTR_SPARSE_MMA_MASK
	.align		4
.L_8:
        /*0008*/ 	.byte	0x03, 0x50
        /*000a*/ 	.short	0x0000


	//----- nvinfo : EIATTR_MAXREG_COUNT
	.align		4
        /*000c*/ 	.byte	0x03, 0x1b
        /*000e*/ 	.short	0x00ff


	//----- nvinfo : EIATTR_EXTERNS
	.align		4
        /*0010*/ 	.byte	0x04, 0x0f
        /*0012*/ 	.short	(.L_10 - .L_9)


	//   ....[0]....
	.align		4
.L_9:
        /*0014*/ 	.word	index@(vprintf)


	//----- nvinfo : EIATTR_MERCURY_ISA_VERSION
	.align		4
.L_10:
        /*0018*/ 	.byte	0x03, 0x5f
        /*001a*/ 	.short	0x0101


	//----- nvinfo : EIATTR_VRC_CTA_INIT_COUNT
	.align		4
        /*001c*/ 	.byte	0x02, 0x4a
	.zero		1
	.zero		1


	//----- nvinfo : EIATTR_SYSCALL_OFFSETS
	.align		4
        /*0020*/ 	.byte	0x04, 0x46
        /*0022*/ 	.short	(.L_12 - .L_11)


	//   ....[0]....
.L_11:
        /*0024*/ 	.word	0x000000e0


	//----- nvinfo : EIATTR_EXIT_INSTR_OFFSETS
	.align		4
.L_12:
        /*0028*/ 	.byte	0x04, 0x1c
        /*002a*/ 	.short	(.L_14 - .L_13)


	//   ....[0]....
.L_13:
        /*002c*/ 	.word	0x000000f0


	//----- nvinfo : EIATTR_SW_WAR
	.align		4
.L_14:
        /*0030*/ 	.byte	0x04, 0x36
        /*0032*/ 	.short	(.L_16 - .L_15)
.L_15:
        /*0034*/ 	.word	0x00000008
.L_16:


//--------------------- .nv.callgraph             --------------------------
	.section	.nv.callgraph,"",@"SHT_CUDA_CALLGRAPH"
	.align	4
	.sectionentsize	8
	.align		4
        /*0000*/ 	.word	0x00000000
	.align		4
        /*0004*/ 	.word	0xffffffff
	.align		4
        /*0008*/ 	.word	index@(_Z7dkernelv)
	.align		4
        /*000c*/ 	.word	index@(vprintf)
	.align		4
        /*0010*/ 	.word	0x00000000
	.align		4
        /*0014*/ 	.word	0xfffffffe
	.align		4
        /*0018*/ 	.word	0x00000000
	.align		4
        /*001c*/ 	.word	0xfffffffd
	.align		4
        /*0020*/ 	.word	0x00000000
	.align		4
        /*0024*/ 	.word	0xfffffffc


//--------------------- .nv.constant4             --------------------------
	.section	.nv.constant4,"a",@progbits
	.align	8
	.align		8
.nv.constant4:
        /*0000*/ 	.dword	vprintf
	.align		8
        /*0008*/ 	.dword	$str


//--------------------- .text._Z7dkernelv         --------------------------
	.section	.text._Z7dkernelv,"ax",@progbits
	.align	128
        .global         _Z7dkernelv
        .type           _Z7dkernelv,@function
        .size           _Z7dkernelv,(.L_x_2 - _Z7dkernelv)
        .other          _Z7dkernelv,@"STO_CUDA_ENTRY STV_DEFAULT"
_Z7dkernelv:
.text._Z7dkernelv:
[----:B------:R-:W0:Y:S01]  /*0000*/  LDC R1, c[0x0][0x37c] ;  /* 0x0000df00ff017b82 */ /* 0x000e220000000800 */
[----:B------:R-:W1:Y:S01]  /*0010*/  S2R R8, SR_TID.X ;  /* 0x0000000000087919 */ /* 0x000e620000002100 */
[----:B0-----:R-:W-:Y:S01]  /*0020*/  VIADD R1, R1, 0xfffffff8 ;  /* 0xfffffff801017836 */ /* 0x001fe20000000000 */
[----:B------:R-:W-:Y:S01]  /*0030*/  MOV R0, 0x0 ;  /* 0x0000000000007802 */ /* 0x000fe20000000f00 */
[----:B------:R-:W0:Y:S04]  /*0040*/  LDCU UR4, c[0x0][0x2f8] ;  /* 0x00005f00ff0477ac */ /* 0x000e280008000800 */
[----:B------:R2:W3:Y:S01]  /*0050*/  LDC.64 R2, c[0x4][R0] ;  /* 0x0100000000027b82 */ /* 0x0004e20000000a00 */
[----:B------:R-:W4:Y:S01]  /*0060*/  LDCU.64 UR6, c[0x4][0x8] ;  /* 0x01000100ff0677ac */ /* 0x000f220008000a00 */
[----:B------:R-:W5:Y:S01]  /*0070*/  LDCU UR5, c[0x0][0x2fc] ;  /* 0x00005f80ff0577ac */ /* 0x000f620008000800 */
[----:B0-----:R-:W-:Y:S01]  /*0080*/  IADD3 R6, P0, PT, R1, UR4, RZ ;  /* 0x0000000401067c10 */ /* 0x001fe2000ff1e0ff */
[----:B----4-:R-:W-:Y:S01]  /*0090*/  IMAD.U32 R4, RZ, RZ, UR6 ;  /* 0x00000006ff047e24 */ /* 0x010fe2000f8e00ff */
[----:B------:R-:W-:-:S03]  /*00a0*/  MOV R5, UR7 ;  /* 0x0000000700057c02 */ /* 0x000fc60008000f00 */
[----:B-----5:R-:W-:Y:S01]  /*00b0*/  IMAD.X R7, RZ, RZ, UR5, P0 ;  /* 0x00000005ff077e24 */ /* 0x020fe200080e06ff */
[----:B-1----:R2:W-:Y:S07]  /*00c0*/  STL [R1], R8 ;  /* 0x0000000801007387 */ /* 0x0025ee0000100800 */
[----:B------:R-:W-:-:S07]  /*00d0*/  LEPC R20, `(.L_x_0) ;  /* 0x000000001014794e */ /* 0x000fce0000000000 */
[----:B--23--:R-:W-:Y:S05]  /*00e0*/  CALL.ABS.NOINC R2 ;  /* 0x0000000002007343 */ /* 0x00cfea0003c00000 */
.L_x_0:
[----:B------:R-:W-:Y:S05]  /*00f0*/  EXIT ;  /* 0x000000000000794d */ /* 0x000fea0003800000 */
.L_x_1:
[----:B------:R-:W-:-:S00]  /*0100*/  BRA `(.L_x_1) ;  /* 0xfffffffc00fc7947 */ /* 0x000fc0000383ffff */
[----:B------:R-:W-:-:S00]  /*0110*/  NOP ;  /* 0x0000000000007918 */ /* 0x000fc00000000000 */
        /* <DEDUP_REMOVED lines=14> */
.L_x_2:


//--------------------- .nv.global.init           --------------------------
	.section	.nv.global.init,"aw",@progbits
.nv.global.init:
	.type		$str,@object
	.size		$str,(.L_0 - $str)
$str:
        /*0000*/ 	.byte	0x48, 0x65, 0x6c, 0x6c, 0x6f, 0x20, 0x57, 0x6f, 0x72, 0x6c, 0x64, 0x20, 0x66, 0x72, 0x6f, 0x6d
        /*0010*/ 	.byte	0x20, 0x47, 0x50, 0x55, 0x21, 0x20, 0x25, 0x64, 0x0a, 0x00
.L_0:


//--------------------- .nv.shared.reserved.0     --------------------------
	.section	.nv.shared.reserved.0,"aw",@nobits
	.weak		__nv_reservedSMEM_offset_0_alias
	.size		__nv_reservedSMEM_offset_0_alias, 0, 64
	.other		__nv_reservedSMEM_offset_0_alias,@"STO_CUDA_RESERVED_SHARED STV_DEFAULT"
__nv_reservedSMEM_offset_0_alias:
	.zero		0
	.zero		64


//--------------------- .nv.constant0._Z7dkernelv --------------------------
	.section	.nv.constant0._Z7dkernelv,"a",@progbits
	.sectionflags	@""
	.align	4
.nv.constant0._Z7dkernelv:
	.zero		896


//--------------------- SYMBOLS --------------------------

	.type		.nv.reservedSmem.offset0,@object
	.size		.nv.reservedSmem.offset0,0x4
	.type		vprintf,@function
